//
// Generated by NVIDIA NVVM Compiler
//
// Compiler Build ID: CL-36424714
// Cuda compilation tools, release 13.0, V13.0.88
// Based on NVVM 20.0.0
//

.version 9.0
.target sm_100
.address_size 64

	// .globl	_Z7computefiffffffffffffffff
.extern .func  (.param .b32 func_retval0) vprintf
(
	.param .b64 vprintf_param_0,
	.param .b64 vprintf_param_1
)
;
.global .align 1 .b8 $str[7] = {37, 46, 49, 55, 103, 10};

.visible .entry _Z7computefiffffffffffffffff(
	.param .f32 _Z7computefiffffffffffffffff_param_0,
	.param .u32 _Z7computefiffffffffffffffff_param_1,
	.param .f32 _Z7computefiffffffffffffffff_param_2,
	.param .f32 _Z7computefiffffffffffffffff_param_3,
	.param .f32 _Z7computefiffffffffffffffff_param_4,
	.param .f32 _Z7computefiffffffffffffffff_param_5,
	.param .f32 _Z7computefiffffffffffffffff_param_6,
	.param .f32 _Z7computefiffffffffffffffff_param_7,
	.param .f32 _Z7computefiffffffffffffffff_param_8,
	.param .f32 _Z7computefiffffffffffffffff_param_9,
	.param .f32 _Z7computefiffffffffffffffff_param_10,
	.param .f32 _Z7computefiffffffffffffffff_param_11,
	.param .f32 _Z7computefiffffffffffffffff_param_12,
	.param .f32 _Z7computefiffffffffffffffff_param_13,
	.param .f32 _Z7computefiffffffffffffffff_param_14,
	.param .f32 _Z7computefiffffffffffffffff_param_15,
	.param .f32 _Z7computefiffffffffffffffff_param_16,
	.param .f32 _Z7computefiffffffffffffffff_param_17
)
{
	.local .align 8 .b8 	__local_depot0[8];
	.reg .b64 	%SP;
	.reg .b64 	%SPL;
	.reg .pred 	%p<6>;
	.reg .b32 	%r<8>;
	.reg .b32 	%f<62>;
	.reg .b64 	%rd<5>;
	.reg .b64 	%fd<2>;

	mov.u64 	%SPL, __local_depot0;
	cvta.local.u64 	%SP, %SPL;
	ld.param.f32 	%f7, [_Z7computefiffffffffffffffff_param_0];
	ld.param.u32 	%r1, [_Z7computefiffffffffffffffff_param_1];
	ld.param.f32 	%f8, [_Z7computefiffffffffffffffff_param_2];
	ld.param.f32 	%f9, [_Z7computefiffffffffffffffff_param_3];
	ld.param.f32 	%f10, [_Z7computefiffffffffffffffff_param_4];
	ld.param.f32 	%f11, [_Z7computefiffffffffffffffff_param_5];
	ld.param.f32 	%f12, [_Z7computefiffffffffffffffff_param_6];
	ld.param.f32 	%f13, [_Z7computefiffffffffffffffff_param_7];
	ld.param.f32 	%f14, [_Z7computefiffffffffffffffff_param_8];
	ld.param.f32 	%f15, [_Z7computefiffffffffffffffff_param_9];
	ld.param.f32 	%f16, [_Z7computefiffffffffffffffff_param_10];
	ld.param.f32 	%f17, [_Z7computefiffffffffffffffff_param_11];
	ld.param.f32 	%f4, [_Z7computefiffffffffffffffff_param_15];
	ld.param.f32 	%f5, [_Z7computefiffffffffffffffff_param_16];
	ld.param.f32 	%f6, [_Z7computefiffffffffffffffff_param_17];
	mul.f32 	%f18, %f8, 0f80000064;
	div.rn.f32 	%f19, %f18, 0f000003F5;
	sub.f32 	%f20, %f19, %f9;
	mul.f32 	%f21, %f13, %f14;
	div.rn.f32 	%f22, %f12, %f21;
	mul.f32 	%f23, %f11, %f22;
	mul.f32 	%f24, %f23, 0f7A171DBD;
	mul.f32 	%f25, %f10, %f24;
	setp.lt.f32 	%p1, %f25, 0f00800000;
	mul.f32 	%f26, %f25, 0f4B000000;
	selp.f32 	%f27, %f26, %f25, %p1;
	selp.f32 	%f28, 0fC1B80000, 0f00000000, %p1;
	mov.b32 	%r2, %f27;
	add.s32 	%r3, %r2, -1059760811;
	and.b32  	%r4, %r3, -8388608;
	sub.s32 	%r5, %r2, %r4;
	mov.b32 	%f29, %r5;
	cvt.rn.f32.s32 	%f30, %r4;
	fma.rn.f32 	%f31, %f30, 0f34000000, %f28;
	add.f32 	%f32, %f29, 0fBF800000;
	fma.rn.f32 	%f33, %f32, 0fBE055027, 0f3E1039F6;
	fma.rn.f32 	%f34, %f33, %f32, 0fBDF8CDCC;
	fma.rn.f32 	%f35, %f34, %f32, 0f3E0F2955;
	fma.rn.f32 	%f36, %f35, %f32, 0fBE2AD8B9;
	fma.rn.f32 	%f37, %f36, %f32, 0f3E4CED0B;
	fma.rn.f32 	%f38, %f37, %f32, 0fBE7FFF22;
	fma.rn.f32 	%f39, %f38, %f32, 0f3EAAAA78;
	fma.rn.f32 	%f40, %f39, %f32, 0fBF000000;
	mul.f32 	%f41, %f32, %f40;
	fma.rn.f32 	%f42, %f41, %f32, %f32;
	fma.rn.f32 	%f43, %f31, 0f3F317218, %f42;
	setp.gt.u32 	%p2, %r2, 2139095039;
	fma.rn.f32 	%f44, %f27, 0f7F800000, 0f7F800000;
	selp.f32 	%f45, %f44, %f43, %p2;
	setp.eq.f32 	%p3, %f27, 0f00000000;
	selp.f32 	%f46, 0fFF800000, %f45, %p3;
	sub.f32 	%f47, %f20, %f46;
	add.f32 	%f48, %f7, %f47;
	setp.gt.s32 	%p4, %r1, 0;
	mul.f32 	%f49, %f15, 0fFA159548;
	fma.rn.f32 	%f50, %f49, 0f023C4FF0, 0f000004F7;
	selp.f32 	%f61, %f50, %f48, %p4;
	add.f32 	%f51, %f16, %f17;
	setp.neu.f32 	%p5, %f61, %f51;
	@%p5 bra 	$L__BB0_2;
	add.f32 	%f52, %f5, 0f6B130807;
	add.f32 	%f53, %f52, 0f9CE36621;
	add.f32 	%f54, %f6, %f53;
	mov.f32 	%f55, 0f40800000;
	mul.rn.f32 	%f56, %f54, %f55;
	mov.f32 	%f57, 0f3F800000;
	mul.rn.f32 	%f58, %f56, %f57;
	mul.rn.f32 	%f59, %f58, %f57;
	mul.rn.f32 	%f60, %f59, %f57;
	mul.f32 	%f61, %f4, %f60;
$L__BB0_2:
	add.u64 	%rd1, %SP, 0;
	add.u64 	%rd2, %SPL, 0;
	cvt.f64.f32 	%fd1, %f61;
	st.local.f64 	[%rd2], %fd1;
	mov.u64 	%rd3, $str;
	cvta.global.u64 	%rd4, %rd3;
	{ // callseq 0, 0
	.param .b64 param0;
	st.param.b64 	[param0], %rd4;
	.param .b64 param1;
	st.param.b64 	[param1], %rd1;
	.param .b32 retval0;
	call.uni (retval0), 
	vprintf, 
	(
	param0, 
	param1
	);
	ld.param.b32 	%r6, [retval0];
	} // callseq 0
	ret;

}


// ===== COMPILED SASS (sm_100) =====

	.target	sm_100

	.elftype	@"ET_EXEC"


//--------------------- .note.nv.tkinfo           --------------------------
	.section	.note.nv.tkinfo,"",@"SHT_NOTE"
	.sectionflags	@"SHF_NOTE_NV_TKINFO"
	.tkinfo
        /*0018*/ 	.word	0x00000002
        /*0030*/ 	.string	""
        /*0030*/ 	.string	"ptxas"
        /*0030*/ 	.string	"Cuda compilation tools, release 13.0, V13.0.88"
        /*0030*/ 	.string	"Build cuda_13.0.r13.0/compiler.36424714_0"
        /*0030*/ 	.string	"-arch sm_100 -m 64 "



//--------------------- .note.nv.cuinfo           --------------------------
	.section	.note.nv.cuinfo,"",@"SHT_NOTE"
	.sectionflags	@"SHF_NOTE_NV_CUINFO"
        /*0018*/ 	.short	0x0002
        /*001a*/ 	.short	0x0064
        /*001c*/ 	.short	0x0082
	.zero		2


//--------------------- .nv.info                  --------------------------
	.section	.nv.info,"",@"SHT_CUDA_INFO"
	.align	4


	//----- nvinfo : EIATTR_REGCOUNT
	.align		4
        /*0000*/ 	.byte	0x04, 0x2f
        /*0002*/ 	.short	(.L_2 - .L_1)
	.align		4
.L_1:
        /*0004*/ 	.word	index@(_Z7computefiffffffffffffffff)
        /*0008*/ 	.word	0x00000018


	//----- nvinfo : EIATTR_FRAME_SIZE
	.align		4
.L_2:
        /*000c*/ 	.byte	0x04, 0x11
        /*000e*/ 	.short	(.L_4 - .L_3)
	.align		4
.L_3:
        /*0010*/ 	.word	index@($__internal_0_$__cuda_sm3x_div_rn_noftz_f32_slowpath)
        /*0014*/ 	.word	0x00000008


	//----- nvinfo : EIATTR_FRAME_SIZE
	.align		4
.L_4:
        /*0018*/ 	.byte	0x04, 0x11
        /*001a*/ 	.short	(.L_6 - .L_5)
	.align		4
.L_5:
        /*001c*/ 	.word	index@(_Z7computefiffffffffffffffff)
        /*0020*/ 	.word	0x00000008


	//----- nvinfo : EIATTR_MIN_STACK_SIZE
	.align		4
.L_6:
        /*0024*/ 	.byte	0x04, 0x12
        /*0026*/ 	.short	(.L_8 - .L_7)
	.align		4
.L_7:
        /*0028*/ 	.word	index@(_Z7computefiffffffffffffffff)
        /*002c*/ 	.word	0x00000008
.L_8:


//--------------------- .nv.compat                --------------------------
	.section	.nv.compat,"",@"SHT_CUDA_COMPAT_INFO"
	.align	4
        /*0000*/ 	.byte	0x02, 0x09, 0x00, 0x00, 0x02, 0x02, 0x01, 0x00, 0x02, 0x05, 0x05, 0x00, 0x03, 0x07, 0x01, 0x01
        /*0010*/ 	.byte	0x02, 0x03, 0x00, 0x00, 0x02, 0x06, 0x01, 0x00, 0x04, 0x0b, 0x08, 0x00, 0x01, 0x00, 0x00, 0x00
        /*0020*/ 	.byte	0x00, 0x00, 0x00, 0x00


//--------------------- .nv.info._Z7computefiffffffffffffffff --------------------------
	.section	.nv.info._Z7computefiffffffffffffffff,"",@"SHT_CUDA_INFO"
	.sectionflags	@""
	.align	4


	//----- nvinfo : EIATTR_CUDA_API_VERSION
	.align		4
        /*0000*/ 	.byte	0x04, 0x37
        /*0002*/ 	.short	(.L_10 - .L_9)
.L_9:
        /*0004*/ 	.word	0x00000082


	//----- nvinfo : EIATTR_KPARAM_INFO
	.align		4
.L_10:
        /*0008*/ 	.byte	0x04, 0x17
        /*000a*/ 	.short	(.L_12 - .L_11)
.L_11:
        /*000c*/ 	.word	0x00000000
        /*0010*/ 	.short	0x0011
        /*0012*/ 	.short	0x0044
        /*0014*/ 	.byte	0x00, 0xf0, 0x11, 0x00


	//----- nvinfo : EIATTR_KPARAM_INFO
	.align		4
.L_12:
        /*0018*/ 	.byte	0x04, 0x17
        /*001a*/ 	.short	(.L_14 - .L_13)
.L_13:
        /*001c*/ 	.word	0x00000000
        /*0020*/ 	.short	0x0010
        /*0022*/ 	.short	0x0040
        /*0024*/ 	.byte	0x00, 0xf0, 0x11, 0x00


	//----- nvinfo : EIATTR_KPARAM_INFO
	.align		4
.L_14:
        /*0028*/ 	.byte	0x04, 0x17
        /*002a*/ 	.short	(.L_16 - .L_15)
.L_15:
        /*002c*/ 	.word	0x00000000
        /*0030*/ 	.short	0x000f
        /*0032*/ 	.short	0x003c
        /*0034*/ 	.byte	0x00, 0xf0, 0x11, 0x00


	//----- nvinfo : EIATTR_KPARAM_INFO
	.align		4
.L_16:
        /*0038*/ 	.byte	0x04, 0x17
        /*003a*/ 	.short	(.L_18 - .L_17)
.L_17:
        /*003c*/ 	.word	0x00000000
        /*0040*/ 	.short	0x000e
        /*0042*/ 	.short	0x0038
        /*0044*/ 	.byte	0x00, 0xf0, 0x11, 0x00


	//----- nvinfo : EIATTR_KPARAM_INFO
	.align		4
.L_18:
        /*0048*/ 	.byte	0x04, 0x17
        /*004a*/ 	.short	(.L_20 - .L_19)
.L_19:
        /*004c*/ 	.word	0x00000000
        /*0050*/ 	.short	0x000d
        /*0052*/ 	.short	0x0034
        /*0054*/ 	.byte	0x00, 0xf0, 0x11, 0x00


	//----- nvinfo : EIATTR_KPARAM_INFO
	.align		4
.L_20:
        /*0058*/ 	.byte	0x04, 0x17
        /*005a*/ 	.short	(.L_22 - .L_21)
.L_21:
        /*005c*/ 	.word	0x00000000
        /*0060*/ 	.short	0x000c
        /*0062*/ 	.short	0x0030
        /*0064*/ 	.byte	0x00, 0xf0, 0x11, 0x00


	//----- nvinfo : EIATTR_KPARAM_INFO
	.align		4
.L_22:
        /*0068*/ 	.byte	0x04, 0x17
        /*006a*/ 	.short	(.L_24 - .L_23)
.L_23:
        /*006c*/ 	.word	0x00000000
        /*0070*/ 	.short	0x000b
        /*0072*/ 	.short	0x002c
        /*0074*/ 	.byte	0x00, 0xf0, 0x11, 0x00


	//----- nvinfo : EIATTR_KPARAM_INFO
	.align		4
.L_24:
        /*0078*/ 	.byte	0x04, 0x17
        /*007a*/ 	.short	(.L_26 - .L_25)
.L_25:
        /*007c*/ 	.word	0x00000000
        /*0080*/ 	.short	0x000a
        /*0082*/ 	.short	0x0028
        /*0084*/ 	.byte	0x00, 0xf0, 0x11, 0x00


	//----- nvinfo : EIATTR_KPARAM_INFO
	.align		4
.L_26:
        /*0088*/ 	.byte	0x04, 0x17
        /*008a*/ 	.short	(.L_28 - .L_27)
.L_27:
        /*008c*/ 	.word	0x00000000
        /*0090*/ 	.short	0x0009
        /*0092*/ 	.short	0x0024
        /*0094*/ 	.byte	0x00, 0xf0, 0x11, 0x00


	//----- nvinfo : EIATTR_KPARAM_INFO
	.align		4
.L_28:
        /*0098*/ 	.byte	0x04, 0x17
        /*009a*/ 	.short	(.L_30 - .L_29)
.L_29:
        /*009c*/ 	.word	0x00000000
        /*00a0*/ 	.short	0x0008
        /*00a2*/ 	.short	0x0020
        /*00a4*/ 	.byte	0x00, 0xf0, 0x11, 0x00


	//----- nvinfo : EIATTR_KPARAM_INFO
	.align		4
.L_30:
        /*00a8*/ 	.byte	0x04, 0x17
        /*00aa*/ 	.short	(.L_32 - .L_31)
.L_31:
        /*00ac*/ 	.word	0x00000000
        /*00b0*/ 	.short	0x0007
        /*00b2*/ 	.short	0x001c
        /*00b4*/ 	.byte	0x00, 0xf0, 0x11, 0x00


	//----- nvinfo : EIATTR_KPARAM_INFO
	.align		4
.L_32:
        /*00b8*/ 	.byte	0x04, 0x17
        /*00ba*/ 	.short	(.L_34 - .L_33)
.L_33:
        /*00bc*/ 	.word	0x00000000
        /*00c0*/ 	.short	0x0006
        /*00c2*/ 	.short	0x0018
        /*00c4*/ 	.byte	0x00, 0xf0, 0x11, 0x00


	//----- nvinfo : EIATTR_KPARAM_INFO
	.align		4
.L_34:
        /*00c8*/ 	.byte	0x04, 0x17
        /*00ca*/ 	.short	(.L_36 - .L_35)
.L_35:
        /*00cc*/ 	.word	0x00000000
        /*00d0*/ 	.short	0x0005
        /*00d2*/ 	.short	0x0014
        /*00d4*/ 	.byte	0x00, 0xf0, 0x11, 0x00


	//----- nvinfo : EIATTR_KPARAM_INFO
	.align		4
.L_36:
        /*00d8*/ 	.byte	0x04, 0x17
        /*00da*/ 	.short	(.L_38 - .L_37)
.L_37:
        /*00dc*/ 	.word	0x00000000
        /*00e0*/ 	.short	0x0004
        /*00e2*/ 	.short	0x0010
        /*00e4*/ 	.byte	0x00, 0xf0, 0x11, 0x00


	//----- nvinfo : EIATTR_KPARAM_INFO
	.align		4
.L_38:
        /*00e8*/ 	.byte	0x04, 0x17
        /*00ea*/ 	.short	(.L_40 - .L_39)
.L_39:
        /*00ec*/ 	.word	0x00000000
        /*00f0*/ 	.short	0x0003
        /*00f2*/ 	.short	0x000c
        /*00f4*/ 	.byte	0x00, 0xf0, 0x11, 0x00


	//----- nvinfo : EIATTR_KPARAM_INFO
	.align		4
.L_40:
        /*00f8*/ 	.byte	0x04, 0x17
        /*00fa*/ 	.short	(.L_42 - .L_41)
.L_41:
        /*00fc*/ 	.word	0x00000000
        /*0100*/ 	.short	0x0002
        /*0102*/ 	.short	0x0008
        /*0104*/ 	.byte	0x00, 0xf0, 0x11, 0x00


	//----- nvinfo : EIATTR_KPARAM_INFO
	.align		4
.L_42:
        /*0108*/ 	.byte	0x04, 0x17
        /*010a*/ 	.short	(.L_44 - .L_43)
.L_43:
        /*010c*/ 	.word	0x00000000
        /*0110*/ 	.short	0x0001
        /*0112*/ 	.short	0x0004
        /*0114*/ 	.byte	0x00, 0xf0, 0x11, 0x00


	//----- nvinfo : EIATTR_KPARAM_INFO
	.align		4
.L_44:
        /*0118*/ 	.byte	0x04, 0x17
        /*011a*/ 	.short	(.L_46 - .L_45)
.L_45:
        /*011c*/ 	.word	0x00000000
        /*0120*/ 	.short	0x0000
        /*0122*/ 	.short	0x0000
        /*0124*/ 	.byte	0x00, 0xf0, 0x11, 0x00


	//----- nvinfo : EIATTR_SPARSE_MMA_MASK
	.align		4
.L_46:
        /*0128*/ 	.byte	0x03, 0x50
        /*012a*/ 	.short	0x0000


	//----- nvinfo : EIATTR_MAXREG_COUNT
	.align		4
        /*012c*/ 	.byte	0x03, 0x1b
        /*012e*/ 	.short	0x00ff


	//----- nvinfo : EIATTR_EXTERNS
	.align		4
        /*0130*/ 	.byte	0x04, 0x0f
        /*0132*/ 	.short	(.L_48 - .L_47)


	//   ....[0]....
	.align		4
.L_47:
        /*0134*/ 	.word	index@(vprintf)


	//----- nvinfo : EIATTR_MERCURY_ISA_VERSION
	.align		4
.L_48:
        /*0138*/ 	.byte	0x03, 0x5f
        /*013a*/ 	.short	0x0101


	//----- nvinfo : EIATTR_VRC_CTA_INIT_COUNT
	.align		4
        /*013c*/ 	.byte	0x02, 0x4a
	.zero		1
	.zero		1


	//----- nvinfo : EIATTR_SYSCALL_OFFSETS
	.align		4
        /*0140*/ 	.byte	0x04, 0x46
        /*0142*/ 	.short	(.L_50 - .L_49)


	//   ....[0]....
.L_49:
        /*0144*/ 	.word	0x00000620


	//----- nvinfo : EIATTR_EXIT_INSTR_OFFSETS
	.align		4
.L_50:
        /*0148*/ 	.byte	0x04, 0x1c
        /*014a*/ 	.short	(.L_52 - .L_51)


	//   ....[0]....
.L_51:
        /*014c*/ 	.word	0x00000630


	//----- nvinfo : EIATTR_CRS_STACK_SIZE
	.align		4
.L_52:
        /*0150*/ 	.byte	0x04, 0x1e
        /*0152*/ 	.short	(.L_54 - .L_53)
.L_53:
        /*0154*/ 	.word	0x00000000


	//----- nvinfo : EIATTR_CBANK_PARAM_SIZE
	.align		4
.L_54:
        /*0158*/ 	.byte	0x03, 0x19
        /*015a*/ 	.short	0x0048


	//----- nvinfo : EIATTR_PARAM_CBANK
	.align		4
        /*015c*/ 	.byte	0x04, 0x0a
        /*015e*/ 	.short	(.L_56 - .L_55)
	.align		4
.L_55:
        /*0160*/ 	.word	index@(.nv.constant0._Z7computefiffffffffffffffff)
        /*0164*/ 	.short	0x0380
        /*0166*/ 	.short	0x0048


	//----- nvinfo : EIATTR_SW_WAR
	.align		4
.L_56:
        /*0168*/ 	.byte	0x04, 0x36
        /*016a*/ 	.short	(.L_58 - .L_57)
.L_57:
        /*016c*/ 	.word	0x00000008
.L_58:


//--------------------- .nv.callgraph             --------------------------
	.section	.nv.callgraph,"",@"SHT_CUDA_CALLGRAPH"
	.align	4
	.sectionentsize	8
	.align		4
        /*0000*/ 	.word	0x00000000
	.align		4
        /*0004*/ 	.word	0xffffffff
	.align		4
        /*0008*/ 	.word	index@(_Z7computefiffffffffffffffff)
	.align		4
        /*000c*/ 	.word	index@(vprintf)
	.align		4
        /*0010*/ 	.word	0x00000000
	.align		4
        /*0014*/ 	.word	0xfffffffe
	.align		4
        /*0018*/ 	.word	0x00000000
	.align		4
        /*001c*/ 	.word	0xfffffffd
	.align		4
        /*0020*/ 	.word	0x00000000
	.align		4
        /*0024*/ 	.word	0xfffffffc


//--------------------- .nv.constant4             --------------------------
	.section	.nv.constant4,"a",@progbits
	.align	8
	.align		8
.nv.constant4:
        /*0000*/ 	.dword	vprintf
	.align		8
        /*0008*/ 	.dword	$str


//--------------------- .text._Z7computefiffffffffffffffff --------------------------
	.section	.text._Z7computefiffffffffffffffff,"ax",@progbits
	.align	128
        .global         _Z7computefiffffffffffffffff
        .type           _Z7computefiffffffffffffffff,@function
        .size           _Z7computefiffffffffffffffff,(.L_x_13 - _Z7computefiffffffffffffffff)
        .other          _Z7computefiffffffffffffffff,@"STO_CUDA_ENTRY STV_DEFAULT"
_Z7computefiffffffffffffffff:
.text._Z7computefiffffffffffffffff:
[----:B------:R-:W0:Y:S08]  /*0000*/  LDC R1, c[0x0][0x37c] ;  /* 0x0000df00ff017b82 */ /* 0x000e300000000800 */
[----:B------:R-:W1:Y:S01]  /*0010*/  LDC R0, c[0x0][0x388] ;  /* 0x0000e200ff007b82 */ /* 0x000e620000000800 */
[----:B------:R-:W2:Y:S01]  /*0020*/  LDCU UR4, c[0x0][0x2f8] ;  /* 0x00005f00ff0477ac */ /* 0x000ea20008000800 */
[----:B------:R-:W-:-:S02]  /*0030*/  HFMA2 R2, -RZ, RZ, 0, 6.0379505157470703125e-05 ;  /* 0x000003f5ff027431 */ /* 0x000fc400000001ff */
[----:B------:R-:W-:Y:S01]  /*0040*/  IMAD.MOV.U32 R3, RZ, RZ, 0x7f800000 ;  /* 0x7f800000ff037424 */ /* 0x000fe200078e00ff */
[----:B------:R-:W3:Y:S01]  /*0050*/  LDCU UR5, c[0x0][0x2fc] ;  /* 0x00005f80ff0577ac */ /* 0x000ee20008000800 */
[----:B0-----:R-:W-:Y:S02]  /*0060*/  VIADD R1, R1, 0xfffffff8 ;  /* 0xfffffff801017836 */ /* 0x001fe40000000000 */
[----:B------:R-:W-:-:S04]  /*0070*/  FFMA R2, R3, -R2, 1 ;  /* 0x3f80000003027423 */ /* 0x000fc80000000802 */
[----:B------:R-:W-:Y:S01]  /*0080*/  FFMA R3, R2, R3, +INF ;  /* 0x7f80000002037423 */ /* 0x000fe20000000003 */
[----:B--2---:R-:W-:Y:S01]  /*0090*/  IADD3 R6, P1, PT, R1, UR4, RZ ;  /* 0x0000000401067c10 */ /* 0x004fe2000ff3e0ff */
[----:B-1----:R-:W-:-:S04]  /*00a0*/  FMUL R0, R0, -1.4012984643248170709e-43 ;  /* 0x8000006400007820 */ /* 0x002fc80000400000 */
[----:B---3--:R-:W-:Y:S01]  /*00b0*/  IMAD.X R7, RZ, RZ, UR5, P1 ;  /* 0x00000005ff077e24 */ /* 0x008fe200088e06ff */
[----:B------:R-:W0:Y:S01]  /*00c0*/  FCHK P0, R0, 1.4195153443610396928e-42 ;  /* 0x000003f500007902 */ /* 0x000e220000000000 */
[----:B------:R-:W-:-:S04]  /*00d0*/  FFMA R2, R0, R3, RZ ;  /* 0x0000000300027223 */ /* 0x000fc800000000ff */
[----:B------:R-:W-:-:S04]  /*00e0*/  FFMA R4, R2, -1.4195153443610396928e-42, R0 ;  /* 0x800003f502047823 */ /* 0x000fc80000000000 */
[----:B------:R-:W-:Y:S01]  /*00f0*/  FFMA R2, R3, R4, R2 ;  /* 0x0000000403027223 */ /* 0x000fe20000000002 */
[----:B0-----:R-:W-:Y:S06]  /*0100*/  @!P0 BRA `(.L_x_0) ;  /* 0x0000000000108947 */ /* 0x001fec0003800000 */
[----:B------:R-:W-:Y:S02]  /*0110*/  MOV R3, 0x3f5 ;  /* 0x000003f500037802 */ /* 0x000fe40000000f00 */
[----:B------:R-:W-:-:S07]  /*0120*/  MOV R4, 0x140 ;  /* 0x0000014000047802 */ /* 0x000fce0000000f00 */
[----:B------:R-:W-:Y:S05]  /*0130*/  CALL.REL.NOINC `($__internal_0_$__cuda_sm3x_div_rn_noftz_f32_slowpath) ;  /* 0x0000000400407944 */ /* 0x000fea0003c00000 */
[----:B------:R-:W-:-:S07]  /*0140*/  IMAD.MOV.U32 R2, RZ, RZ, R0 ;  /* 0x000000ffff027224 */ /* 0x000fce00078e0000 */
.L_x_0:
[----:B------:R-:W0:Y:S01]  /*0150*/  LDC R3, c[0x0][0x3a0] ;  /* 0x0000e800ff037b82 */ /* 0x000e220000000800 */
[----:B------:R-:W1:Y:S01]  /*0160*/  LDCU.64 UR6, c[0x0][0x398] ;  /* 0x00007300ff0677ac */ /* 0x000e620008000a00 */
[----:B------:R-:W2:Y:S01]  /*0170*/  LDCU UR4, c[0x0][0x38c] ;  /* 0x00007180ff0477ac */ /* 0x000ea20008000800 */
[----:B-1----:R-:W-:Y:S01]  /*0180*/  MOV R8, UR6 ;  /* 0x0000000600087c02 */ /* 0x002fe20008000f00 */
[----:B--2---:R-:W-:Y:S01]  /*0190*/  FADD R2, R2, -UR4 ;  /* 0x8000000402027e21 */ /* 0x004fe20008000000 */
[----:B0-----:R-:W-:-:S04]  /*01a0*/  FMUL R3, R3, UR7 ;  /* 0x0000000703037c20 */ /* 0x001fc80008400000 */
[----:B------:R-:W0:Y:S08]  /*01b0*/  MUFU.RCP R0, R3 ;  /* 0x0000000300007308 */ /* 0x000e300000001000 */
[----:B------:R-:W1:Y:S01]  /*01c0*/  FCHK P0, R8, R3 ;  /* 0x0000000308007302 */ /* 0x000e620000000000 */
[----:B0-----:R-:W-:-:S04]  /*01d0*/  FFMA R5, -R3, R0, 1 ;  /* 0x3f80000003057423 */ /* 0x001fc80000000100 */
[----:B------:R-:W-:-:S04]  /*01e0*/  FFMA R0, R0, R5, R0 ;  /* 0x0000000500007223 */ /* 0x000fc80000000000 */
[----:B------:R-:W-:-:S04]  /*01f0*/  FFMA R4, R0, UR6, RZ ;  /* 0x0000000600047c23 */ /* 0x000fc800080000ff */
[----:B------:R-:W-:-:S04]  /*0200*/  FFMA R5, -R3, R4, UR6 ;  /* 0x0000000603057e23 */ /* 0x000fc80008000104 */
[----:B------:R-:W-:Y:S01]  /*0210*/  FFMA R0, R0, R5, R4 ;  /* 0x0000000500007223 */ /* 0x000fe20000000004 */
[----:B-1----:R-:W-:Y:S06]  /*0220*/  @!P0 BRA `(.L_x_1) ;  /* 0x00000000000c8947 */ /* 0x002fec0003800000 */
[----:B------:R-:W0:Y:S01]  /*0230*/  LDC R0, c[0x0][0x398] ;  /* 0x0000e600ff007b82 */ /* 0x000e220000000800 */
[----:B------:R-:W-:-:S07]  /*0240*/  MOV R4, 0x260 ;  /* 0x0000026000047802 */ /* 0x000fce0000000f00 */
[----:B0-----:R-:W-:Y:S05]  /*0250*/  CALL.REL.NOINC `($__internal_0_$__cuda_sm3x_div_rn_noftz_f32_slowpath) ;  /* 0x0000000000f87944 */ /* 0x001fea0003c00000 */
.L_x_1:
[----:B------:R-:W0:Y:S01]  /*0260*/  LDCU.64 UR4, c[0x0][0x390] ;  /* 0x00007200ff0477ac */ /* 0x000e220008000a00 */
[----:B------:R-:W-:Y:S01]  /*0270*/  IMAD.MOV.U32 R9, RZ, RZ, 0x3e055027 ;  /* 0x3e055027ff097424 */ /* 0x000fe200078e00ff */
[----:B------:R-:W-:Y:S01]  /*0280*/  MOV R11, 0x7f800000 ;  /* 0x7f800000000b7802 */ /* 0x000fe20000000f00 */
[----:B0-----:R-:W-:-:S04]  /*0290*/  FMUL R0, R0, UR5 ;  /* 0x0000000500007c20 */ /* 0x001fc80008400000 */
[----:B------:R-:W-:-:S04]  /*02a0*/  FMUL R0, R0, 1.96159997409995016578e+35 ;  /* 0x7a171dbd00007820 */ /* 0x000fc80000400000 */
[----:B------:R-:W-:Y:S01]  /*02b0*/  FMUL R0, R0, UR4 ;  /* 0x0000000400007c20 */ /* 0x000fe20008400000 */
[----:B------:R-:W0:Y:S04]  /*02c0*/  LDCU.64 UR4, c[0x0][0x380] ;  /* 0x00007000ff0477ac */ /* 0x000e280008000a00 */
[----:B------:R-:W-:-:S13]  /*02d0*/  FSETP.GEU.AND P0, PT, R0, 1.175494350822287508e-38, PT ;  /* 0x008000000000780b */ /* 0x000fda0003f0e000 */
[----:B------:R-:W-:-:S04]  /*02e0*/  @!P0 FMUL R0, R0, 8388608 ;  /* 0x4b00000000008820 */ /* 0x000fc80000400000 */
[----:B------:R-:W-:-:S05]  /*02f0*/  VIADD R3, R0, 0xc0d55555 ;  /* 0xc0d5555500037836 */ /* 0x000fca0000000000 */
[----:B------:R-:W-:-:S04]  /*0300*/  LOP3.LUT R5, R3, 0xff800000, RZ, 0xc0, !PT ;  /* 0xff80000003057812 */ /* 0x000fc800078ec0ff */
[-C--:B------:R-:W-:Y:S02]  /*0310*/  IADD3 R3, PT, PT, R0, -R5.reuse, RZ ;  /* 0x8000000500037210 */ /* 0x080fe40007ffe0ff */
[----:B------:R-:W-:-:S03]  /*0320*/  I2FP.F32.S32 R4, R5 ;  /* 0x0000000500047245 */ /* 0x000fc60000201400 */
[----:B------:R-:W-:-:S04]  /*0330*/  FADD R8, R3, -1 ;  /* 0xbf80000003087421 */ /* 0x000fc80000000000 */
[----:B------:R-:W-:-:S04]  /*0340*/  FFMA R3, R8, -R9, 0.14084610342979431152 ;  /* 0x3e1039f608037423 */ /* 0x000fc80000000809 */
[----:B------:R-:W-:-:S04]  /*0350*/  FFMA R3, R8, R3, -0.12148627638816833496 ;  /* 0xbdf8cdcc08037423 */ /* 0x000fc80000000003 */
[----:B------:R-:W-:-:S04]  /*0360*/  FFMA R3, R8, R3, 0.13980610668659210205 ;  /* 0x3e0f295508037423 */ /* 0x000fc80000000003 */
[----:B------:R-:W-:-:S04]  /*0370*/  FFMA R3, R8, R3, -0.16684235632419586182 ;  /* 0xbe2ad8b908037423 */ /* 0x000fc80000000003 */
[----:B------:R-:W-:-:S04]  /*0380*/  FFMA R3, R8, R3, 0.20012299716472625732 ;  /* 0x3e4ced0b08037423 */ /* 0x000fc80000000003 */
[----:B------:R-:W-:-:S04]  /*0390*/  FFMA R3, R8, R3, -0.24999669194221496582 ;  /* 0xbe7fff2208037423 */ /* 0x000fc80000000003 */
[----:B------:R-:W-:-:S04]  /*03a0*/  FFMA R3, R8, R3, 0.33333182334899902344 ;  /* 0x3eaaaa7808037423 */ /* 0x000fc80000000003 */
[----:B------:R-:W-:Y:S01]  /*03b0*/  FFMA R9, R8, R3, -0.5 ;  /* 0xbf00000008097423 */ /* 0x000fe20000000003 */
[----:B------:R-:W-:Y:S02]  /*03c0*/  FSEL R3, RZ, -23, P0 ;  /* 0xc1b80000ff037808 */ /* 0x000fe40000000000 */
[----:B------:R-:W-:Y:S01]  /*03d0*/  ISETP.GT.U32.AND P0, PT, R0, 0x7f7fffff, PT ;  /* 0x7f7fffff0000780c */ /* 0x000fe20003f04070 */
[----:B------:R-:W-:Y:S02]  /*03e0*/  FMUL R9, R8, R9 ;  /* 0x0000000908097220 */ /* 0x000fe40000400000 */
[----:B------:R-:W-:Y:S02]  /*03f0*/  FFMA R3, R4, 1.1920928955078125e-07, R3 ;  /* 0x3400000004037823 */ /* 0x000fe40000000003 */
[----:B------:R-:W-:Y:S01]  /*0400*/  FFMA R8, R8, R9, R8 ;  /* 0x0000000908087223 */ /* 0x000fe20000000008 */
[----:B------:R-:W1:Y:S03]  /*0410*/  LDC.64 R4, c[0x0][0x3a8] ;  /* 0x0000ea00ff047b82 */ /* 0x000e660000000a00 */
[----:B------:R-:W-:-:S04]  /*0420*/  FFMA R3, R3, 0.69314718246459960938, R8 ;  /* 0x3f31721803037823 */ /* 0x000fc80000000008 */
[C---:B------:R-:W-:Y:S01]  /*0430*/  @P0 FFMA R3, R0.reuse, R11, +INF ;  /* 0x7f80000000030423 */ /* 0x040fe2000000000b */
[----:B------:R-:W2:Y:S01]  /*0440*/  LDC R9, c[0x0][0x3a4] ;  /* 0x0000e900ff097b82 */ /* 0x000ea20000000800 */
[----:B------:R-:W-:-:S04]  /*0450*/  FSETP.NEU.AND P0, PT, R0, RZ, PT ;  /* 0x000000ff0000720b */ /* 0x000fc80003f0d000 */
[----:B------:R-:W-:Y:S02]  /*0460*/  FSEL R3, R3, -INF , P0 ;  /* 0xff80000003037808 */ /* 0x000fe40000000000 */
[----:B0-----:R-:W-:-:S03]  /*0470*/  ISETP.LT.AND P0, PT, RZ, UR5, PT ;  /* 0x00000005ff007c0c */ /* 0x001fc6000bf01270 */
[----:B------:R-:W-:Y:S01]  /*0480*/  FADD R2, R2, -R3 ;  /* 0x8000000302027221 */ /* 0x000fe20000000000 */
[----:B------:R-:W-:-:S03]  /*0490*/  IMAD.MOV.U32 R3, RZ, RZ, 0x23c4ff0 ;  /* 0x023c4ff0ff037424 */ /* 0x000fc600078e00ff */
[----:B------:R-:W-:Y:S01]  /*04a0*/  FADD R0, R2, UR4 ;  /* 0x0000000402007e21 */ /* 0x000fe20008000000 */
[----:B-1----:R-:W-:Y:S01]  /*04b0*/  FADD R5, R4, R5 ;  /* 0x0000000504057221 */ /* 0x002fe20000000000 */
[----:B--2---:R-:W-:-:S04]  /*04c0*/  FMUL R2, R9, -1.94170003845083610644e+35 ;  /* 0xfa15954809027820 */ /* 0x004fc80000400000 */
[----:B------:R-:W-:-:S05]  /*04d0*/  @P0 FFMA R0, R2, R3, 1.7810503481568424971e-42 ;  /* 0x000004f702000423 */ /* 0x000fca0000000003 */
[----:B------:R-:W-:-:S13]  /*04e0*/  FSETP.NEU.AND P0, PT, R0, R5, PT ;  /* 0x000000050000720b */ /* 0x000fda0003f0d000 */
[----:B------:R-:W-:Y:S05]  /*04f0*/  @P0 BRA `(.L_x_2) ;  /* 0x0000000000280947 */ /* 0x000fea0003800000 */
[----:B------:R-:W0:Y:S01]  /*0500*/  LDC.64 R2, c[0x0][0x3c0] ;  /* 0x0000f000ff027b82 */ /* 0x000e220000000a00 */
[----:B------:R-:W1:Y:S01]  /*0510*/  LDCU UR4, c[0x0][0x3bc] ;  /* 0x00007780ff0477ac */ /* 0x000e620008000800 */
[----:B0-----:R-:W-:-:S04]  /*0520*/  FADD R0, R2, 1.77750003542421961810e+26 ;  /* 0x6b13080702007421 */ /* 0x001fc80000000000 */
[----:B------:R-:W-:-:S04]  /*0530*/  FADD R0, R0, -1.5047999627472746868e-21 ;  /* 0x9ce3662100007421 */ /* 0x000fc80000000000 */
[----:B------:R-:W-:-:S04]  /*0540*/  FADD R0, R0, R3 ;  /* 0x0000000300007221 */ /* 0x000fc80000000000 */
[----:B------:R-:W-:-:S04]  /*0550*/  FMUL R0, R0, 4 ;  /* 0x4080000000007820 */ /* 0x000fc80000400000 */
[----:B------:R-:W-:-:S04]  /*0560*/  FMUL R0, R0, 1 ;  /* 0x3f80000000007820 */ /* 0x000fc80000400000 */
[----:B------:R-:W-:-:S04]  /*0570*/  FMUL R0, R0, 1 ;  /* 0x3f80000000007820 */ /* 0x000fc80000400000 */
[----:B------:R-:W-:-:S04]  /*0580*/  FMUL R0, R0, 1 ;  /* 0x3f80000000007820 */ /* 0x000fc80000400000 */
[----:B-1----:R-:W-:-:S07]  /*0590*/  FMUL R0, R0, UR4 ;  /* 0x0000000400007c20 */ /* 0x002fce0008400000 */
.L_x_2:
[----:B------:R-:W0:Y:S01]  /*05a0*/  F2F.F64.F32 R2, R0 ;  /* 0x0000000000027310 */ /* 0x000e220000201800 */
[----:B------:R-:W-:Y:S01]  /*05b0*/  MOV R8, 0x0 ;  /* 0x0000000000087802 */ /* 0x000fe20000000f00 */
[----:B------:R-:W1:Y:S05]  /*05c0*/  LDCU.64 UR4, c[0x4][0x8] ;  /* 0x01000100ff0477ac */ /* 0x000e6a0008000a00 */
[----:B------:R-:W2:Y:S01]  /*05d0*/  LDC.64 R8, c[0x4][R8] ;  /* 0x0100000008087b82 */ /* 0x000ea20000000a00 */
[----:B0-----:R0:W-:Y:S01]  /*05e0*/  STL.64 [R1], R2 ;  /* 0x0000000201007387 */ /* 0x0011e20000100a00 */
[----:B-1----:R-:W-:Y:S01]  /*05f0*/  MOV R4, UR4 ;  /* 0x0000000400047c02 */ /* 0x002fe20008000f00 */
[----:B------:R-:W-:-:S07]  /*0600*/  IMAD.U32 R5, RZ, RZ, UR5 ;  /* 0x00000005ff057e24 */ /* 0x000fce000f8e00ff */
[----:B------:R-:W-:-:S07]  /*0610*/  LEPC R20, `(.L_x_3) ;  /* 0x000000001014794e */ /* 0x000fce0000000000 */
[----:B0-2---:R-:W-:Y:S05]  /*0620*/  CALL.ABS.NOINC R8 ;  /* 0x0000000008007343 */ /* 0x005fea0003c00000 */
.L_x_3:
[----:B------:R-:W-:Y:S05]  /*0630*/  EXIT ;  /* 0x000000000000794d */ /* 0x000fea0003800000 */
        .weak           $__internal_0_$__cuda_sm3x_div_rn_noftz_f32_slowpath
        .type           $__internal_0_$__cuda_sm3x_div_rn_noftz_f32_slowpath,@function
        .size           $__internal_0_$__cuda_sm3x_div_rn_noftz_f32_slowpath,(.L_x_13 - $__internal_0_$__cuda_sm3x_div_rn_noftz_f32_slowpath)
$__internal_0_$__cuda_sm3x_div_rn_noftz_f32_slowpath:
[----:B------:R-:W-:Y:S02]  /*0640*/  SHF.R.U32.HI R8, RZ, 0x17, R3 ;  /* 0x00000017ff087819 */ /* 0x000fe40000011603 */
[----:B------:R-:W-:Y:S02]  /*0650*/  SHF.R.U32.HI R5, RZ, 0x17, R0 ;  /* 0x00000017ff057819 */ /* 0x000fe40000011600 */
[----:B------:R-:W-:Y:S02]  /*0660*/  LOP3.LUT R12, R8, 0xff, RZ, 0xc0, !PT ;  /* 0x000000ff080c7812 */ /* 0x000fe400078ec0ff */
[----:B------:R-:W-:Y:S02]  /*0670*/  LOP3.LUT R10, R5, 0xff, RZ, 0xc0, !PT ;  /* 0x000000ff050a7812 */ /* 0x000fe400078ec0ff */
[----:B------:R-:W-:-:S03]  /*0680*/  IADD3 R9, PT, PT, R12, -0x1, RZ ;  /* 0xffffffff0c097810 */ /* 0x000fc60007ffe0ff */
[----:B------:R-:W-:Y:S01]  /*0690*/  VIADD R8, R10, 0xffffffff ;  /* 0xffffffff0a087836 */ /* 0x000fe20000000000 */
[----:B------:R-:W-:-:S04]  /*06a0*/  ISETP.GT.U32.AND P0, PT, R9, 0xfd, PT ;  /* 0x000000fd0900780c */ /* 0x000fc80003f04070 */
[----:B------:R-:W-:-:S13]  /*06b0*/  ISETP.GT.U32.OR P0, PT, R8, 0xfd, P0 ;  /* 0x000000fd0800780c */ /* 0x000fda0000704470 */
[----:B------:R-:W-:Y:S01]  /*06c0*/  @!P0 MOV R5, RZ ;  /* 0x000000ff00058202 */ /* 0x000fe20000000f00 */
[----:B------:R-:W-:Y:S06]  /*06d0*/  @!P0 BRA `(.L_x_4) ;  /* 0x00000000005c8947 */ /* 0x000fec0003800000 */
[----:B------:R-:W-:Y:S02]  /*06e0*/  FSETP.GTU.FTZ.AND P0, PT, |R0|, +INF , PT ;  /* 0x7f8000000000780b */ /* 0x000fe40003f1c200 */
[----:B------:R-:W-:-:S04]  /*06f0*/  FSETP.GTU.FTZ.AND P1, PT, |R3|, +INF , PT ;  /* 0x7f8000000300780b */ /* 0x000fc80003f3c200 */
[----:B------:R-:W-:-:S13]  /*0700*/  PLOP3.LUT P0, PT, P0, P1, PT, 0xf8, 0x8f ;  /* 0x00000000008f781c */ /* 0x000fda0000703f70 */
[----:B------:R-:W-:Y:S05]  /*0710*/  @P0 BRA `(.L_x_5) ;  /* 0x0000000400440947 */ /* 0x000fea0003800000 */
[----:B------:R-:W-:-:S13]  /*0720*/  LOP3.LUT P0, RZ, R3, 0x7fffffff, R0, 0xc8, !PT ;  /* 0x7fffffff03ff7812 */ /* 0x000fda000780c800 */
[----:B------:R-:W-:Y:S05]  /*0730*/  @!P0 BRA `(.L_x_6) ;  /* 0x0000000400348947 */ /* 0x000fea0003800000 */
[C---:B------:R-:W-:Y:S02]  /*0740*/  FSETP.NEU.FTZ.AND P2, PT, |R0|.reuse, +INF , PT ;  /* 0x7f8000000000780b */ /* 0x040fe40003f5d200 */
[----:B------:R-:W-:Y:S02]  /*0750*/  FSETP.NEU.FTZ.AND P1, PT, |R3|, +INF , PT ;  /* 0x7f8000000300780b */ /* 0x000fe40003f3d200 */
[----:B------:R-:W-:-:S11]  /*0760*/  FSETP.NEU.FTZ.AND P0, PT, |R0|, +INF , PT ;  /* 0x7f8000000000780b */ /* 0x000fd60003f1d200 */
[----:B------:R-:W-:Y:S05]  /*0770*/  @!P1 BRA !P2, `(.L_x_6) ;  /* 0x0000000400249947 */ /* 0x000fea0005000000 */
[----:B------:R-:W-:-:S04]  /*0780*/  LOP3.LUT P2, RZ, R0, 0x7fffffff, RZ, 0xc0, !PT ;  /* 0x7fffffff00ff7812 */ /* 0x000fc8000784c0ff */
[----:B------:R-:W-:-:S13]  /*0790*/  PLOP3.LUT P1, PT, P1, P2, PT, 0x2f, 0xf2 ;  /* 0x0000000000f2781c */ /* 0x000fda0000f24577 */
[----:B------:R-:W-:Y:S05]  /*07a0*/  @P1 BRA `(.L_x_7) ;  /* 0x0000000400101947 */ /* 0x000fea0003800000 */
[----:B------:R-:W-:-:S04]  /*07b0*/  LOP3.LUT P1, RZ, R3, 0x7fffffff, RZ, 0xc0, !PT ;  /* 0x7fffffff03ff7812 */ /* 0x000fc8000782c0ff */
[----:B------:R-:W-:-:S13]  /*07c0*/  PLOP3.LUT P0, PT, P0, P1, PT, 0x2f, 0xf2 ;  /* 0x0000000000f2781c */ /* 0x000fda0000702577 */
[----:B------:R-:W-:Y:S05]  /*07d0*/  @P0 BRA `(.L_x_8) ;  /* 0x0000000000f80947 */ /* 0x000fea0003800000 */
[----:B------:R-:W-:Y:S02]  /*07e0*/  ISETP.GE.AND P0, PT, R8, RZ, PT ;  /* 0x000000ff0800720c */ /* 0x000fe40003f06270 */
[----:B------:R-:W-:-:S11]  /*07f0*/  ISETP.GE.AND P1, PT, R9, RZ, PT ;  /* 0x000000ff0900720c */ /* 0x000fd60003f26270 */
[----:B------:R-:W-:Y:S01]  /*0800*/  @P0 IMAD.MOV.U32 R5, RZ, RZ, RZ ;  /* 0x000000ffff050224 */ /* 0x000fe200078e00ff */
[----:B------:R-:W-:Y:S01]  /*0810*/  @!P0 MOV R5, 0xffffffc0 ;  /* 0xffffffc000058802 */ /* 0x000fe20000000f00 */
[----:B------:R-:W-:Y:S01]  /*0820*/  @!P0 FFMA R0, R0, 1.84467440737095516160e+19, RZ ;  /* 0x5f80000000008823 */ /* 0x000fe200000000ff */
[----:B------:R-:W-:-:S03]  /*0830*/  @!P1 FFMA R3, R3, 1.84467440737095516160e+19, RZ ;  /* 0x5f80000003039823 */ /* 0x000fc600000000ff */
[----:B------:R-:W-:-:S07]  /*0840*/  @!P1 VIADD R5, R5, 0x40 ;  /* 0x0000004005059836 */ /* 0x000fce0000000000 */
.L_x_4:
[----:B------:R-:W-:-:S04]  /*0850*/  LEA R8, R12, 0xc0800000, 0x17 ;  /* 0xc08000000c087811 */ /* 0x000fc800078eb8ff */
[----:B------:R-:W-:Y:S01]  /*0860*/  IADD3 R8, PT, PT, -R8, R3, RZ ;  /* 0x0000000308087210 */ /* 0x000fe20007ffe1ff */
[----:B------:R-:W-:-:S03]  /*0870*/  VIADD R3, R10, 0xffffff81 ;  /* 0xffffff810a037836 */ /* 0x000fc60000000000 */
[----:B------:R0:W1:Y:S01]  /*0880*/  MUFU.RCP R9, R8 ;  /* 0x0000000800097308 */ /* 0x0000620000001000 */
[----:B------:R-:W-:Y:S01]  /*0890*/  FADD.FTZ R11, -R8, -RZ ;  /* 0x800000ff080b7221 */ /* 0x000fe20000010100 */
[C---:B------:R-:W-:Y:S01]  /*08a0*/  IMAD R0, R3.reuse, -0x800000, R0 ;  /* 0xff80000003007824 */ /* 0x040fe200078e0200 */
[----:B0-----:R-:W-:-:S04]  /*08b0*/  IADD3 R8, PT, PT, R3, 0x7f, -R12 ;  /* 0x0000007f03087810 */ /* 0x001fc80007ffe80c */
[----:B------:R-:W-:Y:S01]  /*08c0*/  IADD3 R8, PT, PT, R8, R5, RZ ;  /* 0x0000000508087210 */ /* 0x000fe20007ffe0ff */
[----:B-1----:R-:W-:-:S04]  /*08d0*/  FFMA R10, R9, R11, 1 ;  /* 0x3f800000090a7423 */ /* 0x002fc8000000000b */
[----:B------:R-:W-:-:S04]  /*08e0*/  FFMA R14, R9, R10, R9 ;  /* 0x0000000a090e7223 */ /* 0x000fc80000000009 */
[----:B------:R-:W-:-:S04]  /*08f0*/  FFMA R9, R0, R14, RZ ;  /* 0x0000000e00097223 */ /* 0x000fc800000000ff */
[----:B------:R-:W-:-:S04]  /*0900*/  FFMA R10, R11, R9, R0 ;  /* 0x000000090b0a7223 */ /* 0x000fc80000000000 */
[----:B------:R-:W-:-:S04]  /*0910*/  FFMA R9, R14, R10, R9 ;  /* 0x0000000a0e097223 */ /* 0x000fc80000000009 */
[----:B------:R-:W-:-:S04]  /*0920*/  FFMA R10, R11, R9, R0 ;  /* 0x000000090b0a7223 */ /* 0x000fc80000000000 */
[----:B------:R-:W-:-:S05]  /*0930*/  FFMA R0, R14, R10, R9 ;  /* 0x0000000a0e007223 */ /* 0x000fca0000000009 */
[----:B------:R-:W-:-:S04]  /*0940*/  SHF.R.U32.HI R3, RZ, 0x17, R0 ;  /* 0x00000017ff037819 */ /* 0x000fc80000011600 */
[----:B------:R-:W-:-:S05]  /*0950*/  LOP3.LUT R3, R3, 0xff, RZ, 0xc0, !PT ;  /* 0x000000ff03037812 */ /* 0x000fca00078ec0ff */
[----:B------:R-:W-:-:S05]  /*0960*/  IMAD.IADD R11, R3, 0x1, R8 ;  /* 0x00000001030b7824 */ /* 0x000fca00078e0208 */
[----:B------:R-:W-:-:S04]  /*0970*/  IADD3 R3, PT, PT, R11, -0x1, RZ ;  /* 0xffffffff0b037810 */ /* 0x000fc80007ffe0ff */
[----:B------:R-:W-:-:S13]  /*0980*/  ISETP.GE.U32.AND P0, PT, R3, 0xfe, PT ;  /* 0x000000fe0300780c */ /* 0x000fda0003f06070 */
[----:B------:R-:W-:Y:S05]  /*0990*/  @!P0 BRA `(.L_x_9) ;  /* 0x0000000000808947 */ /* 0x000fea0003800000 */
[----:B------:R-:W-:-:S13]  /*09a0*/  ISETP.GT.AND P0, PT, R11, 0xfe, PT ;  /* 0x000000fe0b00780c */ /* 0x000fda0003f04270 */
[----:B------:R-:W-:Y:S05]  /*09b0*/  @P0 BRA `(.L_x_10) ;  /* 0x00000000006c0947 */ /* 0x000fea0003800000 */
[----:B------:R-:W-:-:S13]  /*09c0*/  ISETP.GE.AND P0, PT, R11, 0x1, PT ;  /* 0x000000010b00780c */ /* 0x000fda0003f06270 */
[----:B------:R-:W-:Y:S05]  /*09d0*/  @P0 BRA `(.L_x_11) ;  /* 0x0000000000980947 */ /* 0x000fea0003800000 */
[----:B------:R-:W-:Y:S02]  /*09e0*/  ISETP.GE.AND P0, PT, R11, -0x18, PT ;  /* 0xffffffe80b00780c */ /* 0x000fe40003f06270 */
[----:B------:R-:W-:-:S11]  /*09f0*/  LOP3.LUT R0, R0, 0x80000000, RZ, 0xc0, !PT ;  /* 0x8000000000007812 */ /* 0x000fd600078ec0ff */
[----:B------:R-:W-:Y:S05]  /*0a00*/  @!P0 BRA `(.L_x_11) ;  /* 0x00000000008c8947 */ /* 0x000fea0003800000 */
[CCC-:B------:R-:W-:Y:S01]  /*0a10*/  FFMA.RZ R3, R14.reuse, R10.reuse, R9.reuse ;  /* 0x0000000a0e037223 */ /* 0x1c0fe2000000c009 */
[CCC-:B------:R-:W-:Y:S01]  /*0a20*/  FFMA.RM R8, R14.reuse, R10.reuse, R9.reuse ;  /* 0x0000000a0e087223 */ /* 0x1c0fe20000004009 */
[C---:B------:R-:W-:Y:S02]  /*0a30*/  ISETP.NE.AND P2, PT, R11.reuse, RZ, PT ;  /* 0x000000ff0b00720c */ /* 0x040fe40003f45270 */
[----:B------:R-:W-:Y:S02]  /*0a40*/  ISETP.NE.AND P1, PT, R11, RZ, PT ;  /* 0x000000ff0b00720c */ /* 0x000fe40003f25270 */
[----:B------:R-:W-:Y:S01]  /*0a50*/  LOP3.LUT R5, R3, 0x7fffff, RZ, 0xc0, !PT ;  /* 0x007fffff03057812 */ /* 0x000fe200078ec0ff */
[----:B------:R-:W-:Y:S01]  /*0a60*/  FFMA.RP R3, R14, R10, R9 ;  /* 0x0000000a0e037223 */ /* 0x000fe20000008009 */
[C---:B------:R-:W-:Y:S01]  /*0a70*/  VIADD R10, R11.reuse, 0x20 ;  /* 0x000000200b0a7836 */ /* 0x040fe20000000000 */
[----:B------:R-:W-:Y:S02]  /*0a80*/  IADD3 R9, PT, PT, -R11, RZ, RZ ;  /* 0x000000ff0b097210 */ /* 0x000fe40007ffe1ff */
[----:B------:R-:W-:-:S02]  /*0a90*/  LOP3.LUT R5, R5, 0x800000, RZ, 0xfc, !PT ;  /* 0x0080000005057812 */ /* 0x000fc400078efcff */
[----:B------:R-:W-:Y:S02]  /*0aa0*/  FSETP.NEU.FTZ.AND P0, PT, R3, R8, PT ;  /* 0x000000080300720b */ /* 0x000fe40003f1d000 */
[----:B------:R-:W-:Y:S02]  /*0ab0*/  SHF.L.U32 R10, R5, R10, RZ ;  /* 0x0000000a050a7219 */ /* 0x000fe400000006ff */
[----:B------:R-:W-:Y:S02]  /*0ac0*/  SEL R8, R9, RZ, P2 ;  /* 0x000000ff09087207 */ /* 0x000fe40001000000 */
[----:B------:R-:W-:Y:S02]  /*0ad0*/  ISETP.NE.AND P1, PT, R10, RZ, P1 ;  /* 0x000000ff0a00720c */ /* 0x000fe40000f25270 */
[----:B------:R-:W-:Y:S02]  /*0ae0*/  SHF.R.U32.HI R8, RZ, R8, R5 ;  /* 0x00000008ff087219 */ /* 0x000fe40000011605 */
[----:B------:R-:W-:-:S02]  /*0af0*/  PLOP3.LUT P0, PT, P0, P1, PT, 0xf8, 0x8f ;  /* 0x00000000008f781c */ /* 0x000fc40000703f70 */
[----:B------:R-:W-:Y:S02]  /*0b00*/  SHF.R.U32.HI R10, RZ, 0x1, R8 ;  /* 0x00000001ff0a7819 */ /* 0x000fe40000011608 */
[----:B------:R-:W-:-:S04]  /*0b10*/  SEL R3, RZ, 0x1, !P0 ;  /* 0x00000001ff037807 */ /* 0x000fc80004000000 */
[----:B------:R-:W-:-:S04]  /*0b20*/  LOP3.LUT R3, R3, 0x1, R10, 0xf8, !PT ;  /* 0x0000000103037812 */ /* 0x000fc800078ef80a */
[----:B------:R-:W-:-:S05]  /*0b30*/  LOP3.LUT R3, R3, R8, RZ, 0xc0, !PT ;  /* 0x0000000803037212 */ /* 0x000fca00078ec0ff */
[----:B------:R-:W-:-:S05]  /*0b40*/  IMAD.IADD R3, R10, 0x1, R3 ;  /* 0x000000010a037824 */ /* 0x000fca00078e0203 */
[----:B------:R-:W-:Y:S01]  /*0b50*/  LOP3.LUT R0, R3, R0, RZ, 0xfc, !PT ;  /* 0x0000000003007212 */ /* 0x000fe200078efcff */
[----:B------:R-:W-:Y:S06]  /*0b60*/  BRA `(.L_x_11) ;  /* 0x0000000000347947 */ /* 0x000fec0003800000 */
.L_x_10:
[----:B------:R-:W-:-:S04]  /*0b70*/  LOP3.LUT R0, R0, 0x80000000, RZ, 0xc0, !PT ;  /* 0x8000000000007812 */ /* 0x000fc800078ec0ff */
[----:B------:R-:W-:Y:S01]  /*0b80*/  LOP3.LUT R0, R0, 0x7f800000, RZ, 0xfc, !PT ;  /* 0x7f80000000007812 */ /* 0x000fe200078efcff */
[----:B------:R-:W-:Y:S06]  /*0b90*/  BRA `(.L_x_11) ;  /* 0x0000000000287947 */ /* 0x000fec0003800000 */
.L_x_9:
[----:B------:R-:W-:Y:S01]  /*0ba0*/  LEA R0, R8, R0, 0x17 ;  /* 0x0000000008007211 */ /* 0x000fe200078eb8ff */
[----:B------:R-:W-:Y:S06]  /*0bb0*/  BRA `(.L_x_11) ;  /* 0x0000000000207947 */ /* 0x000fec0003800000 */
.L_x_8:
[----:B------:R-:W-:-:S04]  /*0bc0*/  LOP3.LUT R0, R3, 0x80000000, R0, 0x48, !PT ;  /* 0x8000000003007812 */ /* 0x000fc800078e4800 */
[----:B------:R-:W-:Y:S01]  /*0bd0*/  LOP3.LUT R0, R0, 0x7f800000, RZ, 0xfc, !PT ;  /* 0x7f80000000007812 */ /* 0x000fe200078efcff */
[----:B------:R-:W-:Y:S06]  /*0be0*/  BRA `(.L_x_11) ;  /* 0x0000000000147947 */ /* 0x000fec0003800000 */
.L_x_7:
[----:B------:R-:W-:Y:S01]  /*0bf0*/  LOP3.LUT R0, R3, 0x80000000, R0, 0x48, !PT ;  /* 0x8000000003007812 */ /* 0x000fe200078e4800 */
[----:B------:R-:W-:Y:S06]  /*0c00*/  BRA `(.L_x_11) ;  /* 0x00000000000c7947 */ /* 0x000fec0003800000 */
.L_x_6:
[----:B------:R-:W0:Y:S01]  /*0c10*/  MUFU.RSQ R0, -QNAN ;  /* 0xffc0000000007908 */ /* 0x000e220000001400 */
[----:B------:R-:W-:Y:S05]  /*0c20*/  BRA `(.L_x_11) ;  /* 0x0000000000047947 */ /* 0x000fea0003800000 */
.L_x_5:
[----:B------:R-:W-:-:S07]  /*0c30*/  FADD.FTZ R0, R0, R3 ;  /* 0x0000000300007221 */ /* 0x000fce0000010000 */
.L_x_11:
[----:B------:R-:W-:-:S04]  /*0c40*/  IMAD.MOV.U32 R5, RZ, RZ, 0x0 ;  /* 0x00000000ff057424 */ /* 0x000fc800078e00ff */
[----:B0-----:R-:W-:Y:S05]  /*0c50*/  RET.REL.NODEC R4 `(_Z7computefiffffffffffffffff) ;  /* 0xfffffff004e87950 */ /* 0x001fea0003c3ffff */
.L_x_12:
[----:B------:R-:W-:-:S00]  /*0c60*/  BRA `(.L_x_12) ;  /* 0xfffffffc00fc7947 */ /* 0x000fc0000383ffff */
[----:B------:R-:W-:-:S00]  /*0c70*/  NOP ;  /* 0x0000000000007918 */ /* 0x000fc00000000000 */
        /* <DEDUP_REMOVED lines=8> */
.L_x_13:


//--------------------- .nv.global.init           --------------------------
	.section	.nv.global.init,"aw",@progbits
.nv.global.init:
	.type		$str,@object
	.size		$str,(.L_0 - $str)
$str:
        /*0000*/ 	.byte	0x25, 0x2e, 0x31, 0x37, 0x67, 0x0a, 0x00
.L_0:


//--------------------- .nv.shared.reserved.0     --------------------------
	.section	.nv.shared.reserved.0,"aw",@nobits
	.weak		__nv_reservedSMEM_offset_0_alias
	.size		__nv_reservedSMEM_offset_0_alias, 0, 64
	.other		__nv_reservedSMEM_offset_0_alias,@"STO_CUDA_RESERVED_SHARED STV_DEFAULT"
__nv_reservedSMEM_offset_0_alias:
	.zero		0
	.zero		64


//--------------------- .nv.constant0._Z7computefiffffffffffffffff --------------------------
	.section	.nv.constant0._Z7computefiffffffffffffffff,"a",@progbits
	.sectionflags	@""
	.align	4
.nv.constant0._Z7computefiffffffffffffffff:
	.zero		968


//--------------------- SYMBOLS --------------------------

	.type		.nv.reservedSmem.offset0,@object
	.size		.nv.reservedSmem.offset0,0x4
	.type		vprintf,@function
